//
// Generated by NVIDIA NVVM Compiler
//
// Compiler Build ID: CL-36424714
// Cuda compilation tools, release 13.0, V13.0.88
// Based on NVVM 20.0.0
//

.version 9.0
.target sm_100
.address_size 64

	// .globl	_ZN3cub18CUB_300001_SM_10006detail11EmptyKernelIvEEvv
.global .align 1 .b8 _ZN30_INTERNAL_f762eded_4_k_cu_main4cuda3std3__45__cpo5beginE[1];
.global .align 1 .b8 _ZN30_INTERNAL_f762eded_4_k_cu_main4cuda3std3__45__cpo3endE[1];
.global .align 1 .b8 _ZN30_INTERNAL_f762eded_4_k_cu_main4cuda3std3__45__cpo6cbeginE[1];
.global .align 1 .b8 _ZN30_INTERNAL_f762eded_4_k_cu_main4cuda3std3__45__cpo4cendE[1];
.global .align 1 .b8 _ZN30_INTERNAL_f762eded_4_k_cu_main4cuda3std3__45__cpo6rbeginE[1];
.global .align 1 .b8 _ZN30_INTERNAL_f762eded_4_k_cu_main4cuda3std3__45__cpo4rendE[1];
.global .align 1 .b8 _ZN30_INTERNAL_f762eded_4_k_cu_main4cuda3std3__45__cpo7crbeginE[1];
.global .align 1 .b8 _ZN30_INTERNAL_f762eded_4_k_cu_main4cuda3std3__45__cpo5crendE[1];
.global .align 1 .b8 _ZN30_INTERNAL_f762eded_4_k_cu_main4cuda3std3__432_GLOBAL__N__f762eded_4_k_cu_main6ignoreE[1];
.global .align 1 .b8 _ZN30_INTERNAL_f762eded_4_k_cu_main4cuda3std3__419piecewise_constructE[1];
.global .align 1 .b8 _ZN30_INTERNAL_f762eded_4_k_cu_main4cuda3std3__48in_placeE[1];
.global .align 1 .b8 _ZN30_INTERNAL_f762eded_4_k_cu_main4cuda3std3__420unreachable_sentinelE[1];
.global .align 1 .b8 _ZN30_INTERNAL_f762eded_4_k_cu_main4cuda3std3__47nulloptE[1];
.global .align 1 .b8 _ZN30_INTERNAL_f762eded_4_k_cu_main4cuda3std3__48unexpectE[1];
.global .align 1 .b8 _ZN30_INTERNAL_f762eded_4_k_cu_main4cuda3std6ranges3__45__cpo4swapE[1];
.global .align 1 .b8 _ZN30_INTERNAL_f762eded_4_k_cu_main4cuda3std6ranges3__45__cpo9iter_moveE[1];
.global .align 1 .b8 _ZN30_INTERNAL_f762eded_4_k_cu_main4cuda3std6ranges3__45__cpo5beginE[1];
.global .align 1 .b8 _ZN30_INTERNAL_f762eded_4_k_cu_main4cuda3std6ranges3__45__cpo3endE[1];
.global .align 1 .b8 _ZN30_INTERNAL_f762eded_4_k_cu_main4cuda3std6ranges3__45__cpo6cbeginE[1];
.global .align 1 .b8 _ZN30_INTERNAL_f762eded_4_k_cu_main4cuda3std6ranges3__45__cpo4cendE[1];
.global .align 1 .b8 _ZN30_INTERNAL_f762eded_4_k_cu_main4cuda3std6ranges3__45__cpo7advanceE[1];
.global .align 1 .b8 _ZN30_INTERNAL_f762eded_4_k_cu_main4cuda3std6ranges3__45__cpo9iter_swapE[1];
.global .align 1 .b8 _ZN30_INTERNAL_f762eded_4_k_cu_main4cuda3std6ranges3__45__cpo4nextE[1];
.global .align 1 .b8 _ZN30_INTERNAL_f762eded_4_k_cu_main4cuda3std6ranges3__45__cpo4prevE[1];
.global .align 1 .b8 _ZN30_INTERNAL_f762eded_4_k_cu_main4cuda3std6ranges3__45__cpo4dataE[1];
.global .align 1 .b8 _ZN30_INTERNAL_f762eded_4_k_cu_main4cuda3std6ranges3__45__cpo5cdataE[1];
.global .align 1 .b8 _ZN30_INTERNAL_f762eded_4_k_cu_main4cuda3std6ranges3__45__cpo4sizeE[1];
.global .align 1 .b8 _ZN30_INTERNAL_f762eded_4_k_cu_main4cuda3std6ranges3__45__cpo5ssizeE[1];
.global .align 1 .b8 _ZN30_INTERNAL_f762eded_4_k_cu_main4cuda3std6ranges3__45__cpo8distanceE[1];
.global .align 1 .b8 _ZN30_INTERNAL_f762eded_4_k_cu_main6thrust24THRUST_300001_SM_1000_NS8cuda_cub3parE[1];
.global .align 1 .b8 _ZN30_INTERNAL_f762eded_4_k_cu_main6thrust24THRUST_300001_SM_1000_NS8cuda_cub10par_nosyncE[1];
.global .align 1 .b8 _ZN30_INTERNAL_f762eded_4_k_cu_main6thrust24THRUST_300001_SM_1000_NS6system6detail10sequential3seqE[1];
.global .align 1 .b8 _ZN30_INTERNAL_f762eded_4_k_cu_main6thrust24THRUST_300001_SM_1000_NS12placeholders2_1E[1];
.global .align 1 .b8 _ZN30_INTERNAL_f762eded_4_k_cu_main6thrust24THRUST_300001_SM_1000_NS12placeholders2_2E[1];
.global .align 1 .b8 _ZN30_INTERNAL_f762eded_4_k_cu_main6thrust24THRUST_300001_SM_1000_NS12placeholders2_3E[1];
.global .align 1 .b8 _ZN30_INTERNAL_f762eded_4_k_cu_main6thrust24THRUST_300001_SM_1000_NS12placeholders2_4E[1];
.global .align 1 .b8 _ZN30_INTERNAL_f762eded_4_k_cu_main6thrust24THRUST_300001_SM_1000_NS12placeholders2_5E[1];
.global .align 1 .b8 _ZN30_INTERNAL_f762eded_4_k_cu_main6thrust24THRUST_300001_SM_1000_NS12placeholders2_6E[1];
.global .align 1 .b8 _ZN30_INTERNAL_f762eded_4_k_cu_main6thrust24THRUST_300001_SM_1000_NS12placeholders2_7E[1];
.global .align 1 .b8 _ZN30_INTERNAL_f762eded_4_k_cu_main6thrust24THRUST_300001_SM_1000_NS12placeholders2_8E[1];
.global .align 1 .b8 _ZN30_INTERNAL_f762eded_4_k_cu_main6thrust24THRUST_300001_SM_1000_NS12placeholders2_9E[1];
.global .align 1 .b8 _ZN30_INTERNAL_f762eded_4_k_cu_main6thrust24THRUST_300001_SM_1000_NS12placeholders3_10E[1];
.global .align 1 .b8 _ZN30_INTERNAL_f762eded_4_k_cu_main6thrust24THRUST_300001_SM_1000_NS3seqE[1];

.visible .entry _ZN3cub18CUB_300001_SM_10006detail11EmptyKernelIvEEvv()
{


	ret;

}


// ===== COMPILED SASS (sm_100) =====

	.target	sm_100

	.elftype	@"ET_EXEC"


//--------------------- .note.nv.tkinfo           --------------------------
	.section	.note.nv.tkinfo,"",@"SHT_NOTE"
	.sectionflags	@"SHF_NOTE_NV_TKINFO"
	.tkinfo
        /*0018*/ 	.word	0x00000002
        /*0030*/ 	.string	""
        /*0030*/ 	.string	"ptxas"
        /*0030*/ 	.string	"Cuda compilation tools, release 13.0, V13.0.88"
        /*0030*/ 	.string	"Build cuda_13.0.r13.0/compiler.36424714_0"
        /*0030*/ 	.string	"-arch sm_100 -m 64 "



//--------------------- .note.nv.cuinfo           --------------------------
	.section	.note.nv.cuinfo,"",@"SHT_NOTE"
	.sectionflags	@"SHF_NOTE_NV_CUINFO"
        /*0018*/ 	.short	0x0002
        /*001a*/ 	.short	0x0064
        /*001c*/ 	.short	0x0082
	.zero		2


//--------------------- .nv.info                  --------------------------
	.section	.nv.info,"",@"SHT_CUDA_INFO"
	.align	4


	//----- nvinfo : EIATTR_REGCOUNT
	.align		4
        /*0000*/ 	.byte	0x04, 0x2f
        /*0002*/ 	.short	(.L_44 - .L_43)
	.align		4
.L_43:
        /*0004*/ 	.word	index@(_ZN3cub18CUB_300001_SM_10006detail11EmptyKernelIvEEvv)
        /*0008*/ 	.word	0x00000004


	//----- nvinfo : EIATTR_FRAME_SIZE
	.align		4
.L_44:
        /*000c*/ 	.byte	0x04, 0x11
        /*000e*/ 	.short	(.L_46 - .L_45)
	.align		4
.L_45:
        /*0010*/ 	.word	index@(_ZN3cub18CUB_300001_SM_10006detail11EmptyKernelIvEEvv)
        /*0014*/ 	.word	0x00000000


	//----- nvinfo : EIATTR_MIN_STACK_SIZE
	.align		4
.L_46:
        /*0018*/ 	.byte	0x04, 0x12
        /*001a*/ 	.short	(.L_48 - .L_47)
	.align		4
.L_47:
        /*001c*/ 	.word	index@(_ZN3cub18CUB_300001_SM_10006detail11EmptyKernelIvEEvv)
        /*0020*/ 	.word	0x00000000
.L_48:


//--------------------- .nv.compat                --------------------------
	.section	.nv.compat,"",@"SHT_CUDA_COMPAT_INFO"
	.align	4
        /*0000*/ 	.byte	0x02, 0x09, 0x00, 0x00, 0x02, 0x02, 0x01, 0x00, 0x02, 0x05, 0x05, 0x00, 0x03, 0x07, 0x01, 0x01
        /*0010*/ 	.byte	0x02, 0x03, 0x00, 0x00, 0x02, 0x06, 0x01, 0x00, 0x04, 0x0b, 0x08, 0x00, 0x09, 0x00, 0x00, 0x00
        /*0020*/ 	.byte	0x00, 0x00, 0x00, 0x00


//--------------------- .nv.info._ZN3cub18CUB_300001_SM_10006detail11EmptyKernelIvEEvv --------------------------
	.section	.nv.info._ZN3cub18CUB_300001_SM_10006detail11EmptyKernelIvEEvv,"",@"SHT_CUDA_INFO"
	.sectionflags	@""
	.align	4


	//----- nvinfo : EIATTR_CUDA_API_VERSION
	.align		4
        /*0000*/ 	.byte	0x04, 0x37
        /*0002*/ 	.short	(.L_50 - .L_49)
.L_49:
        /*0004*/ 	.word	0x00000082


	//----- nvinfo : EIATTR_SPARSE_MMA_MASK
	.align		4
.L_50:
        /*0008*/ 	.byte	0x03, 0x50
        /*000a*/ 	.short	0x0000


	//----- nvinfo : EIATTR_MAXREG_COUNT
	.align		4
        /*000c*/ 	.byte	0x03, 0x1b
        /*000e*/ 	.short	0x00ff


	//----- nvinfo : EIATTR_MERCURY_ISA_VERSION
	.align		4
        /*0010*/ 	.byte	0x03, 0x5f
        /*0012*/ 	.short	0x0101


	//----- nvinfo : EIATTR_VRC_CTA_INIT_COUNT
	.align		4
        /*0014*/ 	.byte	0x02, 0x4a
	.zero		1
	.zero		1


	//----- nvinfo : EIATTR_EXIT_INSTR_OFFSETS
	.align		4
        /*0018*/ 	.byte	0x04, 0x1c
        /*001a*/ 	.short	(.L_52 - .L_51)


	//   ....[0]....
.L_51:
        /*001c*/ 	.word	0x00000010


	//----- nvinfo : EIATTR_SW_WAR
	.align		4
.L_52:
        /*0020*/ 	.byte	0x04, 0x36
        /*0022*/ 	.short	(.L_54 - .L_53)
.L_53:
        /*0024*/ 	.word	0x00000008
.L_54:


//--------------------- .nv.callgraph             --------------------------
	.section	.nv.callgraph,"",@"SHT_CUDA_CALLGRAPH"
	.align	4
	.sectionentsize	8
	.align		4
        /*0000*/ 	.word	0x00000000
	.align		4
        /*0004*/ 	.word	0xffffffff
	.align		4
        /*0008*/ 	.word	0x00000000
	.align		4
        /*000c*/ 	.word	0xfffffffe
	.align		4
        /*0010*/ 	.word	0x00000000
	.align		4
        /*0014*/ 	.word	0xfffffffd
	.align		4
        /*0018*/ 	.word	0x00000000
	.align		4
        /*001c*/ 	.word	0xfffffffc


//--------------------- .nv.constant4             --------------------------
	.section	.nv.constant4,"a",@progbits
	.align	8
	.align		8
.nv.constant4:
        /*0000*/ 	.dword	_ZN30_INTERNAL_f762eded_4_k_cu_main4cuda3std3__45__cpo5beginE
	.align		8
        /*0008*/ 	.dword	_ZN30_INTERNAL_f762eded_4_k_cu_main4cuda3std3__45__cpo3endE
	.align		8
        /*0010*/ 	.dword	_ZN30_INTERNAL_f762eded_4_k_cu_main4cuda3std3__45__cpo6cbeginE
	.align		8
        /*0018*/ 	.dword	_ZN30_INTERNAL_f762eded_4_k_cu_main4cuda3std3__45__cpo4cendE
	.align		8
        /*0020*/ 	.dword	_ZN30_INTERNAL_f762eded_4_k_cu_main4cuda3std3__45__cpo6rbeginE
	.align		8
        /*0028*/ 	.dword	_ZN30_INTERNAL_f762eded_4_k_cu_main4cuda3std3__45__cpo4rendE
	.align		8
        /*0030*/ 	.dword	_ZN30_INTERNAL_f762eded_4_k_cu_main4cuda3std3__45__cpo7crbeginE
	.align		8
        /*0038*/ 	.dword	_ZN30_INTERNAL_f762eded_4_k_cu_main4cuda3std3__45__cpo5crendE
	.align		8
        /*0040*/ 	.dword	_ZN30_INTERNAL_f762eded_4_k_cu_main4cuda3std3__432_GLOBAL__N__f762eded_4_k_cu_main6ignoreE
	.align		8
        /*0048*/ 	.dword	_ZN30_INTERNAL_f762eded_4_k_cu_main4cuda3std3__419piecewise_constructE
	.align		8
        /*0050*/ 	.dword	_ZN30_INTERNAL_f762eded_4_k_cu_main4cuda3std3__48in_placeE
	.align		8
        /*0058*/ 	.dword	_ZN30_INTERNAL_f762eded_4_k_cu_main4cuda3std3__420unreachable_sentinelE
	.align		8
        /*0060*/ 	.dword	_ZN30_INTERNAL_f762eded_4_k_cu_main4cuda3std3__47nulloptE
	.align		8
        /*0068*/ 	.dword	_ZN30_INTERNAL_f762eded_4_k_cu_main4cuda3std3__48unexpectE
	.align		8
        /*0070*/ 	.dword	_ZN30_INTERNAL_f762eded_4_k_cu_main4cuda3std6ranges3__45__cpo4swapE
	.align		8
        /*0078*/ 	.dword	_ZN30_INTERNAL_f762eded_4_k_cu_main4cuda3std6ranges3__45__cpo9iter_moveE
	.align		8
        /*0080*/ 	.dword	_ZN30_INTERNAL_f762eded_4_k_cu_main4cuda3std6ranges3__45__cpo5beginE
	.align		8
        /*0088*/ 	.dword	_ZN30_INTERNAL_f762eded_4_k_cu_main4cuda3std6ranges3__45__cpo3endE
	.align		8
        /*0090*/ 	.dword	_ZN30_INTERNAL_f762eded_4_k_cu_main4cuda3std6ranges3__45__cpo6cbeginE
	.align		8
        /*0098*/ 	.dword	_ZN30_INTERNAL_f762eded_4_k_cu_main4cuda3std6ranges3__45__cpo4cendE
	.align		8
        /*00a0*/ 	.dword	_ZN30_INTERNAL_f762eded_4_k_cu_main4cuda3std6ranges3__45__cpo7advanceE
	.align		8
        /*00a8*/ 	.dword	_ZN30_INTERNAL_f762eded_4_k_cu_main4cuda3std6ranges3__45__cpo9iter_swapE
	.align		8
        /*00b0*/ 	.dword	_ZN30_INTERNAL_f762eded_4_k_cu_main4cuda3std6ranges3__45__cpo4nextE
	.align		8
        /*00b8*/ 	.dword	_ZN30_INTERNAL_f762eded_4_k_cu_main4cuda3std6ranges3__45__cpo4prevE
	.align		8
        /*00c0*/ 	.dword	_ZN30_INTERNAL_f762eded_4_k_cu_main4cuda3std6ranges3__45__cpo4dataE
	.align		8
        /*00c8*/ 	.dword	_ZN30_INTERNAL_f762eded_4_k_cu_main4cuda3std6ranges3__45__cpo5cdataE
	.align		8
        /*00d0*/ 	.dword	_ZN30_INTERNAL_f762eded_4_k_cu_main4cuda3std6ranges3__45__cpo4sizeE
	.align		8
        /*00d8*/ 	.dword	_ZN30_INTERNAL_f762eded_4_k_cu_main4cuda3std6ranges3__45__cpo5ssizeE
	.align		8
        /*00e0*/ 	.dword	_ZN30_INTERNAL_f762eded_4_k_cu_main4cuda3std6ranges3__45__cpo8distanceE
	.align		8
        /*00e8*/ 	.dword	_ZN30_INTERNAL_f762eded_4_k_cu_main6thrust24THRUST_300001_SM_1000_NS8cuda_cub3parE
	.align		8
        /*00f0*/ 	.dword	_ZN30_INTERNAL_f762eded_4_k_cu_main6thrust24THRUST_300001_SM_1000_NS8cuda_cub10par_nosyncE
	.align		8
        /*00f8*/ 	.dword	_ZN30_INTERNAL_f762eded_4_k_cu_main6thrust24THRUST_300001_SM_1000_NS6system6detail10sequential3seqE
	.align		8
        /*0100*/ 	.dword	_ZN30_INTERNAL_f762eded_4_k_cu_main6thrust24THRUST_300001_SM_1000_NS12placeholders2_1E
	.align		8
        /*0108*/ 	.dword	_ZN30_INTERNAL_f762eded_4_k_cu_main6thrust24THRUST_300001_SM_1000_NS12placeholders2_2E
	.align		8
        /*0110*/ 	.dword	_ZN30_INTERNAL_f762eded_4_k_cu_main6thrust24THRUST_300001_SM_1000_NS12placeholders2_3E
	.align		8
        /*0118*/ 	.dword	_ZN30_INTERNAL_f762eded_4_k_cu_main6thrust24THRUST_300001_SM_1000_NS12placeholders2_4E
	.align		8
        /*0120*/ 	.dword	_ZN30_INTERNAL_f762eded_4_k_cu_main6thrust24THRUST_300001_SM_1000_NS12placeholders2_5E
	.align		8
        /*0128*/ 	.dword	_ZN30_INTERNAL_f762eded_4_k_cu_main6thrust24THRUST_300001_SM_1000_NS12placeholders2_6E
	.align		8
        /*0130*/ 	.dword	_ZN30_INTERNAL_f762eded_4_k_cu_main6thrust24THRUST_300001_SM_1000_NS12placeholders2_7E
	.align		8
        /*0138*/ 	.dword	_ZN30_INTERNAL_f762eded_4_k_cu_main6thrust24THRUST_300001_SM_1000_NS12placeholders2_8E
	.align		8
        /*0140*/ 	.dword	_ZN30_INTERNAL_f762eded_4_k_cu_main6thrust24THRUST_300001_SM_1000_NS12placeholders2_9E
	.align		8
        /*0148*/ 	.dword	_ZN30_INTERNAL_f762eded_4_k_cu_main6thrust24THRUST_300001_SM_1000_NS12placeholders3_10E
	.align		8
        /*0150*/ 	.dword	_ZN30_INTERNAL_f762eded_4_k_cu_main6thrust24THRUST_300001_SM_1000_NS3seqE


//--------------------- .text._ZN3cub18CUB_300001_SM_10006detail11EmptyKernelIvEEvv --------------------------
	.section	.text._ZN3cub18CUB_300001_SM_10006detail11EmptyKernelIvEEvv,"ax",@progbits
	.align	128
        .global         _ZN3cub18CUB_300001_SM_10006detail11EmptyKernelIvEEvv
        .type           _ZN3cub18CUB_300001_SM_10006detail11EmptyKernelIvEEvv,@function
        .size           _ZN3cub18CUB_300001_SM_10006detail11EmptyKernelIvEEvv,(.L_x_1 - _ZN3cub18CUB_300001_SM_10006detail11EmptyKernelIvEEvv)
        .other          _ZN3cub18CUB_300001_SM_10006detail11EmptyKernelIvEEvv,@"STO_CUDA_ENTRY STV_DEFAULT"
_ZN3cub18CUB_300001_SM_10006detail11EmptyKernelIvEEvv:
.text._ZN3cub18CUB_300001_SM_10006detail11EmptyKernelIvEEvv:
[----:B------:R-:W-:Y:S01]  /*0000*/  LDC R1, c[0x0][0x37c] ;  /* 0x0000df00ff017b82 */ /* 0x000fe20000000800 */
[----:B------:R-:W-:Y:S05]  /*0010*/  EXIT ;  /* 0x000000000000794d */ /* 0x000fea0003800000 */
.L_x_0:
[----:B------:R-:W-:-:S00]  /*0020*/  BRA `(.L_x_0) ;  /* 0xfffffffc00fc7947 */ /* 0x000fc0000383ffff */
[----:B------:R-:W-:-:S00]  /*0030*/  NOP ;  /* 0x0000000000007918 */ /* 0x000fc00000000000 */
        /* <DEDUP_REMOVED lines=12> */
.L_x_1:


//--------------------- .nv.shared.reserved.0     --------------------------
	.section	.nv.shared.reserved.0,"aw",@nobits
	.weak		__nv_reservedSMEM_offset_0_alias
	.size		__nv_reservedSMEM_offset_0_alias, 0, 64
	.other		__nv_reservedSMEM_offset_0_alias,@"STO_CUDA_RESERVED_SHARED STV_DEFAULT"
__nv_reservedSMEM_offset_0_alias:
	.zero		0
	.zero		64


//--------------------- .nv.global                --------------------------
	.section	.nv.global,"aw",@nobits
.nv.global:
	.type		_ZN30_INTERNAL_f762eded_4_k_cu_main6thrust24THRUST_300001_SM_1000_NS3seqE,@object
	.size		_ZN30_INTERNAL_f762eded_4_k_cu_main6thrust24THRUST_300001_SM_1000_NS3seqE,(_ZN30_INTERNAL_f762eded_4_k_cu_main4cuda3std3__48in_placeE - _ZN30_INTERNAL_f762eded_4_k_cu_main6thrust24THRUST_300001_SM_1000_NS3seqE)
_ZN30_INTERNAL_f762eded_4_k_cu_main6thrust24THRUST_300001_SM_1000_NS3seqE:
	.zero		1
	.type		_ZN30_INTERNAL_f762eded_4_k_cu_main4cuda3std3__48in_placeE,@object
	.size		_ZN30_INTERNAL_f762eded_4_k_cu_main4cuda3std3__48in_placeE,(_ZN30_INTERNAL_f762eded_4_k_cu_main4cuda3std6ranges3__45__cpo4sizeE - _ZN30_INTERNAL_f762eded_4_k_cu_main4cuda3std3__48in_placeE)
_ZN30_INTERNAL_f762eded_4_k_cu_main4cuda3std3__48in_placeE:
	.zero		1
	.type		_ZN30_INTERNAL_f762eded_4_k_cu_main4cuda3std6ranges3__45__cpo4sizeE,@object
	.size		_ZN30_INTERNAL_f762eded_4_k_cu_main4cuda3std6ranges3__45__cpo4sizeE,(_ZN30_INTERNAL_f762eded_4_k_cu_main6thrust24THRUST_300001_SM_1000_NS12placeholders2_3E - _ZN30_INTERNAL_f762eded_4_k_cu_main4cuda3std6ranges3__45__cpo4sizeE)
_ZN30_INTERNAL_f762eded_4_k_cu_main4cuda3std6ranges3__45__cpo4sizeE:
	.zero		1
	.type		_ZN30_INTERNAL_f762eded_4_k_cu_main6thrust24THRUST_300001_SM_1000_NS12placeholders2_3E,@object
	.size		_ZN30_INTERNAL_f762eded_4_k_cu_main6thrust24THRUST_300001_SM_1000_NS12placeholders2_3E,(_ZN30_INTERNAL_f762eded_4_k_cu_main4cuda3std3__45__cpo6cbeginE - _ZN30_INTERNAL_f762eded_4_k_cu_main6thrust24THRUST_300001_SM_1000_NS12placeholders2_3E)
_ZN30_INTERNAL_f762eded_4_k_cu_main6thrust24THRUST_300001_SM_1000_NS12placeholders2_3E:
	.zero		1
	.type		_ZN30_INTERNAL_f762eded_4_k_cu_main4cuda3std3__45__cpo6cbeginE,@object
	.size		_ZN30_INTERNAL_f762eded_4_k_cu_main4cuda3std3__45__cpo6cbeginE,(_ZN30_INTERNAL_f762eded_4_k_cu_main4cuda3std6ranges3__45__cpo6cbeginE - _ZN30_INTERNAL_f762eded_4_k_cu_main4cuda3std3__45__cpo6cbeginE)
_ZN30_INTERNAL_f762eded_4_k_cu_main4cuda3std3__45__cpo6cbeginE:
	.zero		1
	.type		_ZN30_INTERNAL_f762eded_4_k_cu_main4cuda3std6ranges3__45__cpo6cbeginE,@object
	.size		_ZN30_INTERNAL_f762eded_4_k_cu_main4cuda3std6ranges3__45__cpo6cbeginE,(_ZN30_INTERNAL_f762eded_4_k_cu_main6thrust24THRUST_300001_SM_1000_NS12placeholders2_7E - _ZN30_INTERNAL_f762eded_4_k_cu_main4cuda3std6ranges3__45__cpo6cbeginE)
_ZN30_INTERNAL_f762eded_4_k_cu_main4cuda3std6ranges3__45__cpo6cbeginE:
	.zero		1
	.type		_ZN30_INTERNAL_f762eded_4_k_cu_main6thrust24THRUST_300001_SM_1000_NS12placeholders2_7E,@object
	.size		_ZN30_INTERNAL_f762eded_4_k_cu_main6thrust24THRUST_300001_SM_1000_NS12placeholders2_7E,(_ZN30_INTERNAL_f762eded_4_k_cu_main4cuda3std3__45__cpo7crbeginE - _ZN30_INTERNAL_f762eded_4_k_cu_main6thrust24THRUST_300001_SM_1000_NS12placeholders2_7E)
_ZN30_INTERNAL_f762eded_4_k_cu_main6thrust24THRUST_300001_SM_1000_NS12placeholders2_7E:
	.zero		1
	.type		_ZN30_INTERNAL_f762eded_4_k_cu_main4cuda3std3__45__cpo7crbeginE,@object
	.size		_ZN30_INTERNAL_f762eded_4_k_cu_main4cuda3std3__45__cpo7crbeginE,(_ZN30_INTERNAL_f762eded_4_k_cu_main4cuda3std6ranges3__45__cpo4nextE - _ZN30_INTERNAL_f762eded_4_k_cu_main4cuda3std3__45__cpo7crbeginE)
_ZN30_INTERNAL_f762eded_4_k_cu_main4cuda3std3__45__cpo7crbeginE:
	.zero		1
	.type		_ZN30_INTERNAL_f762eded_4_k_cu_main4cuda3std6ranges3__45__cpo4nextE,@object
	.size		_ZN30_INTERNAL_f762eded_4_k_cu_main4cuda3std6ranges3__45__cpo4nextE,(_ZN30_INTERNAL_f762eded_4_k_cu_main4cuda3std6ranges3__45__cpo4swapE - _ZN30_INTERNAL_f762eded_4_k_cu_main4cuda3std6ranges3__45__cpo4nextE)
_ZN30_INTERNAL_f762eded_4_k_cu_main4cuda3std6ranges3__45__cpo4nextE:
	.zero		1
	.type		_ZN30_INTERNAL_f762eded_4_k_cu_main4cuda3std6ranges3__45__cpo4swapE,@object
	.size		_ZN30_INTERNAL_f762eded_4_k_cu_main4cuda3std6ranges3__45__cpo4swapE,(_ZN30_INTERNAL_f762eded_4_k_cu_main6thrust24THRUST_300001_SM_1000_NS8cuda_cub10par_nosyncE - _ZN30_INTERNAL_f762eded_4_k_cu_main4cuda3std6ranges3__45__cpo4swapE)
_ZN30_INTERNAL_f762eded_4_k_cu_main4cuda3std6ranges3__45__cpo4swapE:
	.zero		1
	.type		_ZN30_INTERNAL_f762eded_4_k_cu_main6thrust24THRUST_300001_SM_1000_NS8cuda_cub10par_nosyncE,@object
	.size		_ZN30_INTERNAL_f762eded_4_k_cu_main6thrust24THRUST_300001_SM_1000_NS8cuda_cub10par_nosyncE,(_ZN30_INTERNAL_f762eded_4_k_cu_main6thrust24THRUST_300001_SM_1000_NS12placeholders2_9E - _ZN30_INTERNAL_f762eded_4_k_cu_main6thrust24THRUST_300001_SM_1000_NS8cuda_cub10par_nosyncE)
_ZN30_INTERNAL_f762eded_4_k_cu_main6thrust24THRUST_300001_SM_1000_NS8cuda_cub10par_nosyncE:
	.zero		1
	.type		_ZN30_INTERNAL_f762eded_4_k_cu_main6thrust24THRUST_300001_SM_1000_NS12placeholders2_9E,@object
	.size		_ZN30_INTERNAL_f762eded_4_k_cu_main6thrust24THRUST_300001_SM_1000_NS12placeholders2_9E,(_ZN30_INTERNAL_f762eded_4_k_cu_main4cuda3std3__432_GLOBAL__N__f762eded_4_k_cu_main6ignoreE - _ZN30_INTERNAL_f762eded_4_k_cu_main6thrust24THRUST_300001_SM_1000_NS12placeholders2_9E)
_ZN30_INTERNAL_f762eded_4_k_cu_main6thrust24THRUST_300001_SM_1000_NS12placeholders2_9E:
	.zero		1
	.type		_ZN30_INTERNAL_f762eded_4_k_cu_main4cuda3std3__432_GLOBAL__N__f762eded_4_k_cu_main6ignoreE,@object
	.size		_ZN30_INTERNAL_f762eded_4_k_cu_main4cuda3std3__432_GLOBAL__N__f762eded_4_k_cu_main6ignoreE,(_ZN30_INTERNAL_f762eded_4_k_cu_main4cuda3std6ranges3__45__cpo4dataE - _ZN30_INTERNAL_f762eded_4_k_cu_main4cuda3std3__432_GLOBAL__N__f762eded_4_k_cu_main6ignoreE)
_ZN30_INTERNAL_f762eded_4_k_cu_main4cuda3std3__432_GLOBAL__N__f762eded_4_k_cu_main6ignoreE:
	.zero		1
	.type		_ZN30_INTERNAL_f762eded_4_k_cu_main4cuda3std6ranges3__45__cpo4dataE,@object
	.size		_ZN30_INTERNAL_f762eded_4_k_cu_main4cuda3std6ranges3__45__cpo4dataE,(_ZN30_INTERNAL_f762eded_4_k_cu_main6thrust24THRUST_300001_SM_1000_NS12placeholders2_1E - _ZN30_INTERNAL_f762eded_4_k_cu_main4cuda3std6ranges3__45__cpo4dataE)
_ZN30_INTERNAL_f762eded_4_k_cu_main4cuda3std6ranges3__45__cpo4dataE:
	.zero		1
	.type		_ZN30_INTERNAL_f762eded_4_k_cu_main6thrust24THRUST_300001_SM_1000_NS12placeholders2_1E,@object
	.size		_ZN30_INTERNAL_f762eded_4_k_cu_main6thrust24THRUST_300001_SM_1000_NS12placeholders2_1E,(_ZN30_INTERNAL_f762eded_4_k_cu_main4cuda3std3__45__cpo5beginE - _ZN30_INTERNAL_f762eded_4_k_cu_main6thrust24THRUST_300001_SM_1000_NS12placeholders2_1E)
_ZN30_INTERNAL_f762eded_4_k_cu_main6thrust24THRUST_300001_SM_1000_NS12placeholders2_1E:
	.zero		1
	.type		_ZN30_INTERNAL_f762eded_4_k_cu_main4cuda3std3__45__cpo5beginE,@object
	.size		_ZN30_INTERNAL_f762eded_4_k_cu_main4cuda3std3__45__cpo5beginE,(_ZN30_INTERNAL_f762eded_4_k_cu_main4cuda3std6ranges3__45__cpo5beginE - _ZN30_INTERNAL_f762eded_4_k_cu_main4cuda3std3__45__cpo5beginE)
_ZN30_INTERNAL_f762eded_4_k_cu_main4cuda3std3__45__cpo5beginE:
	.zero		1
	.type		_ZN30_INTERNAL_f762eded_4_k_cu_main4cuda3std6ranges3__45__cpo5beginE,@object
	.size		_ZN30_INTERNAL_f762eded_4_k_cu_main4cuda3std6ranges3__45__cpo5beginE,(_ZN30_INTERNAL_f762eded_4_k_cu_main6thrust24THRUST_300001_SM_1000_NS12placeholders2_5E - _ZN30_INTERNAL_f762eded_4_k_cu_main4cuda3std6ranges3__45__cpo5beginE)
_ZN30_INTERNAL_f762eded_4_k_cu_main4cuda3std6ranges3__45__cpo5beginE:
	.zero		1
	.type		_ZN30_INTERNAL_f762eded_4_k_cu_main6thrust24THRUST_300001_SM_1000_NS12placeholders2_5E,@object
	.size		_ZN30_INTERNAL_f762eded_4_k_cu_main6thrust24THRUST_300001_SM_1000_NS12placeholders2_5E,(_ZN30_INTERNAL_f762eded_4_k_cu_main4cuda3std3__45__cpo6rbeginE - _ZN30_INTERNAL_f762eded_4_k_cu_main6thrust24THRUST_300001_SM_1000_NS12placeholders2_5E)
_ZN30_INTERNAL_f762eded_4_k_cu_main6thrust24THRUST_300001_SM_1000_NS12placeholders2_5E:
	.zero		1
	.type		_ZN30_INTERNAL_f762eded_4_k_cu_main4cuda3std3__45__cpo6rbeginE,@object
	.size		_ZN30_INTERNAL_f762eded_4_k_cu_main4cuda3std3__45__cpo6rbeginE,(_ZN30_INTERNAL_f762eded_4_k_cu_main4cuda3std6ranges3__45__cpo7advanceE - _ZN30_INTERNAL_f762eded_4_k_cu_main4cuda3std3__45__cpo6rbeginE)
_ZN30_INTERNAL_f762eded_4_k_cu_main4cuda3std3__45__cpo6rbeginE:
	.zero		1
	.type		_ZN30_INTERNAL_f762eded_4_k_cu_main4cuda3std6ranges3__45__cpo7advanceE,@object
	.size		_ZN30_INTERNAL_f762eded_4_k_cu_main4cuda3std6ranges3__45__cpo7advanceE,(_ZN30_INTERNAL_f762eded_4_k_cu_main4cuda3std3__47nulloptE - _ZN30_INTERNAL_f762eded_4_k_cu_main4cuda3std6ranges3__45__cpo7advanceE)
_ZN30_INTERNAL_f762eded_4_k_cu_main4cuda3std6ranges3__45__cpo7advanceE:
	.zero		1
	.type		_ZN30_INTERNAL_f762eded_4_k_cu_main4cuda3std3__47nulloptE,@object
	.size		_ZN30_INTERNAL_f762eded_4_k_cu_main4cuda3std3__47nulloptE,(_ZN30_INTERNAL_f762eded_4_k_cu_main4cuda3std6ranges3__45__cpo8distanceE - _ZN30_INTERNAL_f762eded_4_k_cu_main4cuda3std3__47nulloptE)
_ZN30_INTERNAL_f762eded_4_k_cu_main4cuda3std3__47nulloptE:
	.zero		1
	.type		_ZN30_INTERNAL_f762eded_4_k_cu_main4cuda3std6ranges3__45__cpo8distanceE,@object
	.size		_ZN30_INTERNAL_f762eded_4_k_cu_main4cuda3std6ranges3__45__cpo8distanceE,(_ZN30_INTERNAL_f762eded_4_k_cu_main6thrust24THRUST_300001_SM_1000_NS12placeholders3_10E - _ZN30_INTERNAL_f762eded_4_k_cu_main4cuda3std6ranges3__45__cpo8distanceE)
_ZN30_INTERNAL_f762eded_4_k_cu_main4cuda3std6ranges3__45__cpo8distanceE:
	.zero		1
	.type		_ZN30_INTERNAL_f762eded_4_k_cu_main6thrust24THRUST_300001_SM_1000_NS12placeholders3_10E,@object
	.size		_ZN30_INTERNAL_f762eded_4_k_cu_main6thrust24THRUST_300001_SM_1000_NS12placeholders3_10E,(_ZN30_INTERNAL_f762eded_4_k_cu_main4cuda3std3__419piecewise_constructE - _ZN30_INTERNAL_f762eded_4_k_cu_main6thrust24THRUST_300001_SM_1000_NS12placeholders3_10E)
_ZN30_INTERNAL_f762eded_4_k_cu_main6thrust24THRUST_300001_SM_1000_NS12placeholders3_10E:
	.zero		1
	.type		_ZN30_INTERNAL_f762eded_4_k_cu_main4cuda3std3__419piecewise_constructE,@object
	.size		_ZN30_INTERNAL_f762eded_4_k_cu_main4cuda3std3__419piecewise_constructE,(_ZN30_INTERNAL_f762eded_4_k_cu_main4cuda3std6ranges3__45__cpo5cdataE - _ZN30_INTERNAL_f762eded_4_k_cu_main4cuda3std3__419piecewise_constructE)
_ZN30_INTERNAL_f762eded_4_k_cu_main4cuda3std3__419piecewise_constructE:
	.zero		1
	.type		_ZN30_INTERNAL_f762eded_4_k_cu_main4cuda3std6ranges3__45__cpo5cdataE,@object
	.size		_ZN30_INTERNAL_f762eded_4_k_cu_main4cuda3std6ranges3__45__cpo5cdataE,(_ZN30_INTERNAL_f762eded_4_k_cu_main6thrust24THRUST_300001_SM_1000_NS12placeholders2_2E - _ZN30_INTERNAL_f762eded_4_k_cu_main4cuda3std6ranges3__45__cpo5cdataE)
_ZN30_INTERNAL_f762eded_4_k_cu_main4cuda3std6ranges3__45__cpo5cdataE:
	.zero		1
	.type		_ZN30_INTERNAL_f762eded_4_k_cu_main6thrust24THRUST_300001_SM_1000_NS12placeholders2_2E,@object
	.size		_ZN30_INTERNAL_f762eded_4_k_cu_main6thrust24THRUST_300001_SM_1000_NS12placeholders2_2E,(_ZN30_INTERNAL_f762eded_4_k_cu_main4cuda3std3__45__cpo3endE - _ZN30_INTERNAL_f762eded_4_k_cu_main6thrust24THRUST_300001_SM_1000_NS12placeholders2_2E)
_ZN30_INTERNAL_f762eded_4_k_cu_main6thrust24THRUST_300001_SM_1000_NS12placeholders2_2E:
	.zero		1
	.type		_ZN30_INTERNAL_f762eded_4_k_cu_main4cuda3std3__45__cpo3endE,@object
	.size		_ZN30_INTERNAL_f762eded_4_k_cu_main4cuda3std3__45__cpo3endE,(_ZN30_INTERNAL_f762eded_4_k_cu_main4cuda3std6ranges3__45__cpo3endE - _ZN30_INTERNAL_f762eded_4_k_cu_main4cuda3std3__45__cpo3endE)
_ZN30_INTERNAL_f762eded_4_k_cu_main4cuda3std3__45__cpo3endE:
	.zero		1
	.type		_ZN30_INTERNAL_f762eded_4_k_cu_main4cuda3std6ranges3__45__cpo3endE,@object
	.size		_ZN30_INTERNAL_f762eded_4_k_cu_main4cuda3std6ranges3__45__cpo3endE,(_ZN30_INTERNAL_f762eded_4_k_cu_main6thrust24THRUST_300001_SM_1000_NS12placeholders2_6E - _ZN30_INTERNAL_f762eded_4_k_cu_main4cuda3std6ranges3__45__cpo3endE)
_ZN30_INTERNAL_f762eded_4_k_cu_main4cuda3std6ranges3__45__cpo3endE:
	.zero		1
	.type		_ZN30_INTERNAL_f762eded_4_k_cu_main6thrust24THRUST_300001_SM_1000_NS12placeholders2_6E,@object
	.size		_ZN30_INTERNAL_f762eded_4_k_cu_main6thrust24THRUST_300001_SM_1000_NS12placeholders2_6E,(_ZN30_INTERNAL_f762eded_4_k_cu_main4cuda3std3__45__cpo4rendE - _ZN30_INTERNAL_f762eded_4_k_cu_main6thrust24THRUST_300001_SM_1000_NS12placeholders2_6E)
_ZN30_INTERNAL_f762eded_4_k_cu_main6thrust24THRUST_300001_SM_1000_NS12placeholders2_6E:
	.zero		1
	.type		_ZN30_INTERNAL_f762eded_4_k_cu_main4cuda3std3__45__cpo4rendE,@object
	.size		_ZN30_INTERNAL_f762eded_4_k_cu_main4cuda3std3__45__cpo4rendE,(_ZN30_INTERNAL_f762eded_4_k_cu_main4cuda3std6ranges3__45__cpo9iter_swapE - _ZN30_INTERNAL_f762eded_4_k_cu_main4cuda3std3__45__cpo4rendE)
_ZN30_INTERNAL_f762eded_4_k_cu_main4cuda3std3__45__cpo4rendE:
	.zero		1
	.type		_ZN30_INTERNAL_f762eded_4_k_cu_main4cuda3std6ranges3__45__cpo9iter_swapE,@object
	.size		_ZN30_INTERNAL_f762eded_4_k_cu_main4cuda3std6ranges3__45__cpo9iter_swapE,(_ZN30_INTERNAL_f762eded_4_k_cu_main4cuda3std3__48unexpectE - _ZN30_INTERNAL_f762eded_4_k_cu_main4cuda3std6ranges3__45__cpo9iter_swapE)
_ZN30_INTERNAL_f762eded_4_k_cu_main4cuda3std6ranges3__45__cpo9iter_swapE:
	.zero		1
	.type		_ZN30_INTERNAL_f762eded_4_k_cu_main4cuda3std3__48unexpectE,@object
	.size		_ZN30_INTERNAL_f762eded_4_k_cu_main4cuda3std3__48unexpectE,(_ZN30_INTERNAL_f762eded_4_k_cu_main6thrust24THRUST_300001_SM_1000_NS8cuda_cub3parE - _ZN30_INTERNAL_f762eded_4_k_cu_main4cuda3std3__48unexpectE)
_ZN30_INTERNAL_f762eded_4_k_cu_main4cuda3std3__48unexpectE:
	.zero		1
	.type		_ZN30_INTERNAL_f762eded_4_k_cu_main6thrust24THRUST_300001_SM_1000_NS8cuda_cub3parE,@object
	.size		_ZN30_INTERNAL_f762eded_4_k_cu_main6thrust24THRUST_300001_SM_1000_NS8cuda_cub3parE,(_ZN30_INTERNAL_f762eded_4_k_cu_main6thrust24THRUST_300001_SM_1000_NS12placeholders2_4E - _ZN30_INTERNAL_f762eded_4_k_cu_main6thrust24THRUST_300001_SM_1000_NS8cuda_cub3parE)
_ZN30_INTERNAL_f762eded_4_k_cu_main6thrust24THRUST_300001_SM_1000_NS8cuda_cub3parE:
	.zero		1
	.type		_ZN30_INTERNAL_f762eded_4_k_cu_main6thrust24THRUST_300001_SM_1000_NS12placeholders2_4E,@object
	.size		_ZN30_INTERNAL_f762eded_4_k_cu_main6thrust24THRUST_300001_SM_1000_NS12placeholders2_4E,(_ZN30_INTERNAL_f762eded_4_k_cu_main4cuda3std3__45__cpo4cendE - _ZN30_INTERNAL_f762eded_4_k_cu_main6thrust24THRUST_300001_SM_1000_NS12placeholders2_4E)
_ZN30_INTERNAL_f762eded_4_k_cu_main6thrust24THRUST_300001_SM_1000_NS12placeholders2_4E:
	.zero		1
	.type		_ZN30_INTERNAL_f762eded_4_k_cu_main4cuda3std3__45__cpo4cendE,@object
	.size		_ZN30_INTERNAL_f762eded_4_k_cu_main4cuda3std3__45__cpo4cendE,(_ZN30_INTERNAL_f762eded_4_k_cu_main4cuda3std6ranges3__45__cpo4cendE - _ZN30_INTERNAL_f762eded_4_k_cu_main4cuda3std3__45__cpo4cendE)
_ZN30_INTERNAL_f762eded_4_k_cu_main4cuda3std3__45__cpo4cendE:
	.zero		1
	.type		_ZN30_INTERNAL_f762eded_4_k_cu_main4cuda3std6ranges3__45__cpo4cendE,@object
	.size		_ZN30_INTERNAL_f762eded_4_k_cu_main4cuda3std6ranges3__45__cpo4cendE,(_ZN30_INTERNAL_f762eded_4_k_cu_main4cuda3std3__420unreachable_sentinelE - _ZN30_INTERNAL_f762eded_4_k_cu_main4cuda3std6ranges3__45__cpo4cendE)
_ZN30_INTERNAL_f762eded_4_k_cu_main4cuda3std6ranges3__45__cpo4cendE:
	.zero		1
	.type		_ZN30_INTERNAL_f762eded_4_k_cu_main4cuda3std3__420unreachable_sentinelE,@object
	.size		_ZN30_INTERNAL_f762eded_4_k_cu_main4cuda3std3__420unreachable_sentinelE,(_ZN30_INTERNAL_f762eded_4_k_cu_main4cuda3std6ranges3__45__cpo5ssizeE - _ZN30_INTERNAL_f762eded_4_k_cu_main4cuda3std3__420unreachable_sentinelE)
_ZN30_INTERNAL_f762eded_4_k_cu_main4cuda3std3__420unreachable_sentinelE:
	.zero		1
	.type		_ZN30_INTERNAL_f762eded_4_k_cu_main4cuda3std6ranges3__45__cpo5ssizeE,@object
	.size		_ZN30_INTERNAL_f762eded_4_k_cu_main4cuda3std6ranges3__45__cpo5ssizeE,(_ZN30_INTERNAL_f762eded_4_k_cu_main6thrust24THRUST_300001_SM_1000_NS12placeholders2_8E - _ZN30_INTERNAL_f762eded_4_k_cu_main4cuda3std6ranges3__45__cpo5ssizeE)
_ZN30_INTERNAL_f762eded_4_k_cu_main4cuda3std6ranges3__45__cpo5ssizeE:
	.zero		1
	.type		_ZN30_INTERNAL_f762eded_4_k_cu_main6thrust24THRUST_300001_SM_1000_NS12placeholders2_8E,@object
	.size		_ZN30_INTERNAL_f762eded_4_k_cu_main6thrust24THRUST_300001_SM_1000_NS12placeholders2_8E,(_ZN30_INTERNAL_f762eded_4_k_cu_main4cuda3std3__45__cpo5crendE - _ZN30_INTERNAL_f762eded_4_k_cu_main6thrust24THRUST_300001_SM_1000_NS12placeholders2_8E)
_ZN30_INTERNAL_f762eded_4_k_cu_main6thrust24THRUST_300001_SM_1000_NS12placeholders2_8E:
	.zero		1
	.type		_ZN30_INTERNAL_f762eded_4_k_cu_main4cuda3std3__45__cpo5crendE,@object
	.size		_ZN30_INTERNAL_f762eded_4_k_cu_main4cuda3std3__45__cpo5crendE,(_ZN30_INTERNAL_f762eded_4_k_cu_main4cuda3std6ranges3__45__cpo4prevE - _ZN30_INTERNAL_f762eded_4_k_cu_main4cuda3std3__45__cpo5crendE)
_ZN30_INTERNAL_f762eded_4_k_cu_main4cuda3std3__45__cpo5crendE:
	.zero		1
	.type		_ZN30_INTERNAL_f762eded_4_k_cu_main4cuda3std6ranges3__45__cpo4prevE,@object
	.size		_ZN30_INTERNAL_f762eded_4_k_cu_main4cuda3std6ranges3__45__cpo4prevE,(_ZN30_INTERNAL_f762eded_4_k_cu_main4cuda3std6ranges3__45__cpo9iter_moveE - _ZN30_INTERNAL_f762eded_4_k_cu_main4cuda3std6ranges3__45__cpo4prevE)
_ZN30_INTERNAL_f762eded_4_k_cu_main4cuda3std6ranges3__45__cpo4prevE:
	.zero		1
	.type		_ZN30_INTERNAL_f762eded_4_k_cu_main4cuda3std6ranges3__45__cpo9iter_moveE,@object
	.size		_ZN30_INTERNAL_f762eded_4_k_cu_main4cuda3std6ranges3__45__cpo9iter_moveE,(_ZN30_INTERNAL_f762eded_4_k_cu_main6thrust24THRUST_300001_SM_1000_NS6system6detail10sequential3seqE - _ZN30_INTERNAL_f762eded_4_k_cu_main4cuda3std6ranges3__45__cpo9iter_moveE)
_ZN30_INTERNAL_f762eded_4_k_cu_main4cuda3std6ranges3__45__cpo9iter_moveE:
	.zero		1
	.type		_ZN30_INTERNAL_f762eded_4_k_cu_main6thrust24THRUST_300001_SM_1000_NS6system6detail10sequential3seqE,@object
	.size		_ZN30_INTERNAL_f762eded_4_k_cu_main6thrust24THRUST_300001_SM_1000_NS6system6detail10sequential3seqE,(.L_31 - _ZN30_INTERNAL_f762eded_4_k_cu_main6thrust24THRUST_300001_SM_1000_NS6system6detail10sequential3seqE)
_ZN30_INTERNAL_f762eded_4_k_cu_main6thrust24THRUST_300001_SM_1000_NS6system6detail10sequential3seqE:
	.zero		1
.L_31:


//--------------------- .nv.constant0._ZN3cub18CUB_300001_SM_10006detail11EmptyKernelIvEEvv --------------------------
	.section	.nv.constant0._ZN3cub18CUB_300001_SM_10006detail11EmptyKernelIvEEvv,"a",@progbits
	.sectionflags	@""
	.align	4
.nv.constant0._ZN3cub18CUB_300001_SM_10006detail11EmptyKernelIvEEvv:
	.zero		896


//--------------------- SYMBOLS --------------------------

	.type		.nv.reservedSmem.offset0,@object
	.size		.nv.reservedSmem.offset0,0x4
